//
// Generated by NVIDIA NVVM Compiler
//
// Compiler Build ID: CL-36424714
// Cuda compilation tools, release 13.0, V13.0.88
// Based on NVVM 20.0.0
//

.version 9.0
.target sm_100
.address_size 64

	// .globl	_Z25cnat_compress_cuda_kernelPfPhi

.visible .entry _Z25cnat_compress_cuda_kernelPfPhi(
	.param .u64 .ptr .align 1 _Z25cnat_compress_cuda_kernelPfPhi_param_0,
	.param .u64 .ptr .align 1 _Z25cnat_compress_cuda_kernelPfPhi_param_1,
	.param .u32 _Z25cnat_compress_cuda_kernelPfPhi_param_2
)
{
	.reg .pred 	%p<10>;
	.reg .b16 	%rs<9>;
	.reg .b32 	%r<19>;
	.reg .b32 	%f<5>;
	.reg .b64 	%rd<11>;

	ld.param.u64 	%rd2, [_Z25cnat_compress_cuda_kernelPfPhi_param_0];
	ld.param.u64 	%rd3, [_Z25cnat_compress_cuda_kernelPfPhi_param_1];
	ld.param.u32 	%r2, [_Z25cnat_compress_cuda_kernelPfPhi_param_2];
	cvta.to.global.u64 	%rd1, %rd3;
	mov.u32 	%r3, %ctaid.x;
	mov.u32 	%r4, %ntid.x;
	mov.u32 	%r5, %tid.x;
	mad.lo.s32 	%r1, %r3, %r4, %r5;
	setp.ge.s32 	%p1, %r1, %r2;
	@%p1 bra 	$L__BB0_4;
	cvta.to.global.u64 	%rd4, %rd2;
	mul.wide.s32 	%rd5, %r1, 4;
	add.s64 	%rd6, %rd4, %rd5;
	ld.global.nc.f32 	%f1, [%rd6];
	setp.neu.f32 	%p2, %f1, 0f00000000;
	@%p2 bra 	$L__BB0_3;
	cvt.s64.s32 	%rd9, %r1;
	add.s64 	%rd10, %rd1, %rd9;
	mov.b16 	%rs8, 0;
	st.global.u8 	[%rd10], %rs8;
	bra.uni 	$L__BB0_4;
$L__BB0_3:
	cvt.s64.s32 	%rd7, %r1;
	mov.b32 	%r6, %f1;
	add.s64 	%rd8, %rd1, %rd7;
	ld.global.u8 	%rs1, [%rd8];
	mul.wide.u16 	%r7, %rs1, -32768;
	and.b32  	%r8, %r6, 8355840;
	abs.f32 	%f2, %f1;
	setp.lt.f32 	%p3, %f2, 0f00800000;
	mul.f32 	%f3, %f1, 0f4B800000;
	selp.f32 	%f4, %f3, %f1, %p3;
	mov.b32 	%r9, %f4;
	shr.u32 	%r10, %r9, 23;
	and.b32  	%r12, %r10, 255;
	setp.eq.f32 	%p4, %f2, 0f00000000;
	setp.eq.s32 	%p5, %r12, 255;
	selp.b32 	%r13, -150, -126, %p3;
	add.s32 	%r14, %r13, %r12;
	selp.b32 	%r15, 0, %r14, %p5;
	selp.b32 	%r16, 0, %r15, %p4;
	setp.ge.u32 	%p6, %r7, %r8;
	selp.s32 	%r17, -1, 0, %p6;
	add.s32 	%r18, %r16, %r17;
	setp.lt.s32 	%p7, %r18, -109;
	setp.lt.s32 	%p8, %r18, 17;
	cvt.u16.u32 	%rs2, %r18;
	add.s16 	%rs3, %rs2, 110;
	selp.b16 	%rs4, %rs3, 127, %p8;
	selp.b16 	%rs5, 0, %rs4, %p7;
	setp.lt.f32 	%p9, %f1, 0f00000000;
	xor.b16  	%rs6, %rs5, 128;
	selp.b16 	%rs7, %rs6, %rs5, %p9;
	st.global.u8 	[%rd8], %rs7;
$L__BB0_4:
	ret;

}
	// .globl	_Z27cnat_decompress_cuda_kernelPhPfi
.visible .entry _Z27cnat_decompress_cuda_kernelPhPfi(
	.param .u64 .ptr .align 1 _Z27cnat_decompress_cuda_kernelPhPfi_param_0,
	.param .u64 .ptr .align 1 _Z27cnat_decompress_cuda_kernelPhPfi_param_1,
	.param .u32 _Z27cnat_decompress_cuda_kernelPhPfi_param_2
)
{
	.reg .pred 	%p<4>;
	.reg .b16 	%rs<4>;
	.reg .b32 	%r<12>;
	.reg .b64 	%rd<9>;

	ld.param.u64 	%rd1, [_Z27cnat_decompress_cuda_kernelPhPfi_param_0];
	ld.param.u64 	%rd2, [_Z27cnat_decompress_cuda_kernelPhPfi_param_1];
	ld.param.u32 	%r2, [_Z27cnat_decompress_cuda_kernelPhPfi_param_2];
	mov.u32 	%r3, %ctaid.x;
	mov.u32 	%r4, %ntid.x;
	mov.u32 	%r5, %tid.x;
	mad.lo.s32 	%r1, %r3, %r4, %r5;
	setp.ge.s32 	%p1, %r1, %r2;
	@%p1 bra 	$L__BB1_2;
	cvta.to.global.u64 	%rd3, %rd2;
	cvta.to.global.u64 	%rd4, %rd1;
	cvt.s64.s32 	%rd5, %r1;
	add.s64 	%rd6, %rd4, %rd5;
	ld.global.nc.u8 	%rs1, [%rd6];
	cvt.u16.u8 	%rs2, %rs1;
	cvt.s16.s8 	%rs3, %rs2;
	setp.gt.s16 	%p2, %rs3, -1;
	selp.b32 	%r6, 17, 145, %p2;
	cvt.u32.u16 	%r7, %rs2;
	add.s32 	%r8, %r6, %r7;
	setp.eq.s16 	%p3, %rs2, 0;
	shl.b32 	%r9, %r8, 23;
	add.s32 	%r10, %r9, -142606336;
	selp.b32 	%r11, %r10, %r9, %p3;
	mul.wide.s32 	%rd7, %r1, 4;
	add.s64 	%rd8, %rd3, %rd7;
	st.global.u32 	[%rd8], %r11;
$L__BB1_2:
	ret;

}


// ===== COMPILED SASS (sm_100) =====

	.target	sm_100

	.elftype	@"ET_EXEC"


//--------------------- .note.nv.tkinfo           --------------------------
	.section	.note.nv.tkinfo,"",@"SHT_NOTE"
	.sectionflags	@"SHF_NOTE_NV_TKINFO"
	.tkinfo
        /*0018*/ 	.word	0x00000002
        /*0030*/ 	.string	""
        /*0030*/ 	.string	"ptxas"
        /*0030*/ 	.string	"Cuda compilation tools, release 13.0, V13.0.88"
        /*0030*/ 	.string	"Build cuda_13.0.r13.0/compiler.36424714_0"
        /*0030*/ 	.string	"-arch sm_100 -m 64 "



//--------------------- .note.nv.cuinfo           --------------------------
	.section	.note.nv.cuinfo,"",@"SHT_NOTE"
	.sectionflags	@"SHF_NOTE_NV_CUINFO"
        /*0018*/ 	.short	0x0002
        /*001a*/ 	.short	0x0064
        /*001c*/ 	.short	0x0082
	.zero		2


//--------------------- .nv.info                  --------------------------
	.section	.nv.info,"",@"SHT_CUDA_INFO"
	.align	4


	//----- nvinfo : EIATTR_REGCOUNT
	.align		4
        /*0000*/ 	.byte	0x04, 0x2f
        /*0002*/ 	.short	(.L_1 - .L_0)
	.align		4
.L_0:
        /*0004*/ 	.word	index@(_Z25cnat_compress_cuda_kernelPfPhi)
        /*0008*/ 	.word	0x0000000a


	//----- nvinfo : EIATTR_FRAME_SIZE
	.align		4
.L_1:
        /*000c*/ 	.byte	0x04, 0x11
        /*000e*/ 	.short	(.L_3 - .L_2)
	.align		4
.L_2:
        /*0010*/ 	.word	index@(_Z25cnat_compress_cuda_kernelPfPhi)
        /*0014*/ 	.word	0x00000000


	//----- nvinfo : EIATTR_REGCOUNT
	.align		4
.L_3:
        /*0018*/ 	.byte	0x04, 0x2f
        /*001a*/ 	.short	(.L_5 - .L_4)
	.align		4
.L_4:
        /*001c*/ 	.word	index@(_Z27cnat_decompress_cuda_kernelPhPfi)
        /*0020*/ 	.word	0x0000000c


	//----- nvinfo : EIATTR_FRAME_SIZE
	.align		4
.L_5:
        /*0024*/ 	.byte	0x04, 0x11
        /*0026*/ 	.short	(.L_7 - .L_6)
	.align		4
.L_6:
        /*0028*/ 	.word	index@(_Z27cnat_decompress_cuda_kernelPhPfi)
        /*002c*/ 	.word	0x00000000


	//----- nvinfo : EIATTR_MIN_STACK_SIZE
	.align		4
.L_7:
        /*0030*/ 	.byte	0x04, 0x12
        /*0032*/ 	.short	(.L_9 - .L_8)
	.align		4
.L_8:
        /*0034*/ 	.word	index@(_Z27cnat_decompress_cuda_kernelPhPfi)
        /*0038*/ 	.word	0x00000000


	//----- nvinfo : EIATTR_MIN_STACK_SIZE
	.align		4
.L_9:
        /*003c*/ 	.byte	0x04, 0x12
        /*003e*/ 	.short	(.L_11 - .L_10)
	.align		4
.L_10:
        /*0040*/ 	.word	index@(_Z25cnat_compress_cuda_kernelPfPhi)
        /*0044*/ 	.word	0x00000000
.L_11:


//--------------------- .nv.compat                --------------------------
	.section	.nv.compat,"",@"SHT_CUDA_COMPAT_INFO"
	.align	4
        /*0000*/ 	.byte	0x02, 0x09, 0x00, 0x00, 0x02, 0x02, 0x01, 0x00, 0x02, 0x05, 0x05, 0x00, 0x03, 0x07, 0x01, 0x01
        /*0010*/ 	.byte	0x02, 0x03, 0x00, 0x00, 0x02, 0x06, 0x01, 0x00, 0x04, 0x0b, 0x08, 0x00, 0x01, 0x00, 0x00, 0x00
        /*0020*/ 	.byte	0x00, 0x00, 0x00, 0x00


//--------------------- .nv.info._Z27cnat_decompress_cuda_kernelPhPfi --------------------------
	.section	.nv.info._Z27cnat_decompress_cuda_kernelPhPfi,"",@"SHT_CUDA_INFO"
	.sectionflags	@""
	.align	4


	//----- nvinfo : EIATTR_CUDA_API_VERSION
	.align		4
        /*0000*/ 	.byte	0x04, 0x37
        /*0002*/ 	.short	(.L_13 - .L_12)
.L_12:
        /*0004*/ 	.word	0x00000082


	//----- nvinfo : EIATTR_KPARAM_INFO
	.align		4
.L_13:
        /*0008*/ 	.byte	0x04, 0x17
        /*000a*/ 	.short	(.L_15 - .L_14)
.L_14:
        /*000c*/ 	.word	0x00000000
        /*0010*/ 	.short	0x0002
        /*0012*/ 	.short	0x0010
        /*0014*/ 	.byte	0x00, 0xf0, 0x11, 0x00


	//----- nvinfo : EIATTR_KPARAM_INFO
	.align		4
.L_15:
        /*0018*/ 	.byte	0x04, 0x17
        /*001a*/ 	.short	(.L_17 - .L_16)
.L_16:
        /*001c*/ 	.word	0x00000000
        /*0020*/ 	.short	0x0001
        /*0022*/ 	.short	0x0008
        /*0024*/ 	.byte	0x00, 0xf5, 0x21, 0x00


	//----- nvinfo : EIATTR_KPARAM_INFO
	.align		4
.L_17:
        /*0028*/ 	.byte	0x04, 0x17
        /*002a*/ 	.short	(.L_19 - .L_18)
.L_18:
        /*002c*/ 	.word	0x00000000
        /*0030*/ 	.short	0x0000
        /*0032*/ 	.short	0x0000
        /*0034*/ 	.byte	0x00, 0xf5, 0x21, 0x00


	//----- nvinfo : EIATTR_SPARSE_MMA_MASK
	.align		4
.L_19:
        /*0038*/ 	.byte	0x03, 0x50
        /*003a*/ 	.short	0x0000


	//----- nvinfo : EIATTR_MAXREG_COUNT
	.align		4
        /*003c*/ 	.byte	0x03, 0x1b
        /*003e*/ 	.short	0x00ff


	//----- nvinfo : EIATTR_MERCURY_ISA_VERSION
	.align		4
        /*0040*/ 	.byte	0x03, 0x5f
        /*0042*/ 	.short	0x0101


	//----- nvinfo : EIATTR_VRC_CTA_INIT_COUNT
	.align		4
        /*0044*/ 	.byte	0x02, 0x4a
	.zero		1
	.zero		1


	//----- nvinfo : EIATTR_EXIT_INSTR_OFFSETS
	.align		4
        /*0048*/ 	.byte	0x04, 0x1c
        /*004a*/ 	.short	(.L_21 - .L_20)


	//   ....[0]....
.L_20:
        /*004c*/ 	.word	0x00000070


	//   ....[1]....
        /*0050*/ 	.word	0x00000170


	//----- nvinfo : EIATTR_CBANK_PARAM_SIZE
	.align		4
.L_21:
        /*0054*/ 	.byte	0x03, 0x19
        /*0056*/ 	.short	0x0014


	//----- nvinfo : EIATTR_PARAM_CBANK
	.align		4
        /*0058*/ 	.byte	0x04, 0x0a
        /*005a*/ 	.short	(.L_23 - .L_22)
	.align		4
.L_22:
        /*005c*/ 	.word	index@(.nv.constant0._Z27cnat_decompress_cuda_kernelPhPfi)
        /*0060*/ 	.short	0x0380
        /*0062*/ 	.short	0x0014


	//----- nvinfo : EIATTR_SW_WAR
	.align		4
.L_23:
        /*0064*/ 	.byte	0x04, 0x36
        /*0066*/ 	.short	(.L_25 - .L_24)
.L_24:
        /*0068*/ 	.word	0x00000008
.L_25:


//--------------------- .nv.info._Z25cnat_compress_cuda_kernelPfPhi --------------------------
	.section	.nv.info._Z25cnat_compress_cuda_kernelPfPhi,"",@"SHT_CUDA_INFO"
	.sectionflags	@""
	.align	4


	//----- nvinfo : EIATTR_CUDA_API_VERSION
	.align		4
        /*0000*/ 	.byte	0x04, 0x37
        /*0002*/ 	.short	(.L_27 - .L_26)
.L_26:
        /*0004*/ 	.word	0x00000082


	//----- nvinfo : EIATTR_KPARAM_INFO
	.align		4
.L_27:
        /*0008*/ 	.byte	0x04, 0x17
        /*000a*/ 	.short	(.L_29 - .L_28)
.L_28:
        /*000c*/ 	.word	0x00000000
        /*0010*/ 	.short	0x0002
        /*0012*/ 	.short	0x0010
        /*0014*/ 	.byte	0x00, 0xf0, 0x11, 0x00


	//----- nvinfo : EIATTR_KPARAM_INFO
	.align		4
.L_29:
        /*0018*/ 	.byte	0x04, 0x17
        /*001a*/ 	.short	(.L_31 - .L_30)
.L_30:
        /*001c*/ 	.word	0x00000000
        /*0020*/ 	.short	0x0001
        /*0022*/ 	.short	0x0008
        /*0024*/ 	.byte	0x00, 0xf5, 0x21, 0x00


	//----- nvinfo : EIATTR_KPARAM_INFO
	.align		4
.L_31:
        /*0028*/ 	.byte	0x04, 0x17
        /*002a*/ 	.short	(.L_33 - .L_32)
.L_32:
        /*002c*/ 	.word	0x00000000
        /*0030*/ 	.short	0x0000
        /*0032*/ 	.short	0x0000
        /*0034*/ 	.byte	0x00, 0xf5, 0x21, 0x00


	//----- nvinfo : EIATTR_SPARSE_MMA_MASK
	.align		4
.L_33:
        /*0038*/ 	.byte	0x03, 0x50
        /*003a*/ 	.short	0x0000


	//----- nvinfo : EIATTR_MAXREG_COUNT
	.align		4
        /*003c*/ 	.byte	0x03, 0x1b
        /*003e*/ 	.short	0x00ff


	//----- nvinfo : EIATTR_MERCURY_ISA_VERSION
	.align		4
        /*0040*/ 	.byte	0x03, 0x5f
        /*0042*/ 	.short	0x0101


	//----- nvinfo : EIATTR_VRC_CTA_INIT_COUNT
	.align		4
        /*0044*/ 	.byte	0x02, 0x4a
	.zero		1
	.zero		1


	//----- nvinfo : EIATTR_EXIT_INSTR_OFFSETS
	.align		4
        /*0048*/ 	.byte	0x04, 0x1c
        /*004a*/ 	.short	(.L_35 - .L_34)


	//   ....[0]....
.L_34:
        /*004c*/ 	.word	0x00000070


	//   ....[1]....
        /*0050*/ 	.word	0x00000110


	//   ....[2]....
        /*0054*/ 	.word	0x000002e0


	//----- nvinfo : EIATTR_CBANK_PARAM_SIZE
	.align		4
.L_35:
        /*0058*/ 	.byte	0x03, 0x19
        /*005a*/ 	.short	0x0014


	//----- nvinfo : EIATTR_PARAM_CBANK
	.align		4
        /*005c*/ 	.byte	0x04, 0x0a
        /*005e*/ 	.short	(.L_37 - .L_36)
	.align		4
.L_36:
        /*0060*/ 	.word	index@(.nv.constant0._Z25cnat_compress_cuda_kernelPfPhi)
        /*0064*/ 	.short	0x0380
        /*0066*/ 	.short	0x0014


	//----- nvinfo : EIATTR_SW_WAR
	.align		4
.L_37:
        /*0068*/ 	.byte	0x04, 0x36
        /*006a*/ 	.short	(.L_39 - .L_38)
.L_38:
        /*006c*/ 	.word	0x00000008
.L_39:


//--------------------- .nv.callgraph             --------------------------
	.section	.nv.callgraph,"",@"SHT_CUDA_CALLGRAPH"
	.align	4
	.sectionentsize	8
	.align		4
        /*0000*/ 	.word	0x00000000
	.align		4
        /*0004*/ 	.word	0xffffffff
	.align		4
        /*0008*/ 	.word	0x00000000
	.align		4
        /*000c*/ 	.word	0xfffffffe
	.align		4
        /*0010*/ 	.word	0x00000000
	.align		4
        /*0014*/ 	.word	0xfffffffd
	.align		4
        /*0018*/ 	.word	0x00000000
	.align		4
        /*001c*/ 	.word	0xfffffffc


//--------------------- .text._Z27cnat_decompress_cuda_kernelPhPfi --------------------------
	.section	.text._Z27cnat_decompress_cuda_kernelPhPfi,"ax",@progbits
	.align	128
        .global         _Z27cnat_decompress_cuda_kernelPhPfi
        .type           _Z27cnat_decompress_cuda_kernelPhPfi,@function
        .size           _Z27cnat_decompress_cuda_kernelPhPfi,(.L_x_2 - _Z27cnat_decompress_cuda_kernelPhPfi)
        .other          _Z27cnat_decompress_cuda_kernelPhPfi,@"STO_CUDA_ENTRY STV_DEFAULT"
_Z27cnat_decompress_cuda_kernelPhPfi:
.text._Z27cnat_decompress_cuda_kernelPhPfi:
[----:B------:R-:W-:Y:S01]  /*0000*/  LDC R1, c[0x0][0x37c] ;  /* 0x0000df00ff017b82 */ /* 0x000fe20000000800 */
[----:B------:R-:W0:Y:S07]  /*0010*/  S2R R0, SR_TID.X ;  /* 0x0000000000007919 */ /* 0x000e2e0000002100 */
[----:B------:R-:W0:Y:S01]  /*0020*/  S2UR UR4, SR_CTAID.X ;  /* 0x00000000000479c3 */ /* 0x000e220000002500 */
[----:B------:R-:W1:Y:S07]  /*0030*/  LDCU UR5, c[0x0][0x390] ;  /* 0x00007200ff0577ac */ /* 0x000e6e0008000800 */
[----:B------:R-:W0:Y:S02]  /*0040*/  LDC R7, c[0x0][0x360] ;  /* 0x0000d800ff077b82 */ /* 0x000e240000000800 */
[----:B0-----:R-:W-:-:S05]  /*0050*/  IMAD R7, R7, UR4, R0 ;  /* 0x0000000407077c24 */ /* 0x001fca000f8e0200 */
[----:B-1----:R-:W-:-:S13]  /*0060*/  ISETP.GE.AND P0, PT, R7, UR5, PT ;  /* 0x0000000507007c0c */ /* 0x002fda000bf06270 */
[----:B------:R-:W-:Y:S05]  /*0070*/  @P0 EXIT ;  /* 0x000000000000094d */ /* 0x000fea0003800000 */
[----:B------:R-:W0:Y:S01]  /*0080*/  LDCU.64 UR6, c[0x0][0x380] ;  /* 0x00007000ff0677ac */ /* 0x000e220008000a00 */
[----:B------:R-:W1:Y:S01]  /*0090*/  LDC.64 R2, c[0x0][0x388] ;  /* 0x0000e200ff027b82 */ /* 0x000e620000000a00 */
[----:B------:R-:W2:Y:S01]  /*00a0*/  LDCU.64 UR4, c[0x0][0x358] ;  /* 0x00006b00ff0477ac */ /* 0x000ea20008000a00 */
[----:B0-----:R-:W-:-:S04]  /*00b0*/  IADD3 R4, P0, PT, R7, UR6, RZ ;  /* 0x0000000607047c10 */ /* 0x001fc8000ff1e0ff */
[----:B------:R-:W-:-:S05]  /*00c0*/  LEA.HI.X.SX32 R5, R7, UR7, 0x1, P0 ;  /* 0x0000000707057c11 */ /* 0x000fca00080f0eff */
[----:B--2---:R-:W2:Y:S01]  /*00d0*/  LDG.E.U8.CONSTANT R4, desc[UR4][R4.64] ;  /* 0x0000000404047981 */ /* 0x004ea2000c1e9100 */
[----:B-1----:R-:W-:Y:S01]  /*00e0*/  IMAD.WIDE R2, R7, 0x4, R2 ;  /* 0x0000000407027825 */ /* 0x002fe200078e0202 */
[----:B--2---:R-:W-:-:S03]  /*00f0*/  PRMT R0, R4, 0x8880, RZ ;  /* 0x0000888004007816 */ /* 0x004fc600000000ff */
[C---:B------:R-:W-:Y:S01]  /*0100*/  VIADD R9, R4.reuse, 0x11 ;  /* 0x0000001104097836 */ /* 0x040fe20000000000 */
[----:B------:R-:W-:Y:S02]  /*0110*/  ISETP.NE.AND P1, PT, R4, RZ, PT ;  /* 0x000000ff0400720c */ /* 0x000fe40003f25270 */
[----:B------:R-:W-:-:S13]  /*0120*/  ISETP.GT.AND P0, PT, R0, -0x1, PT ;  /* 0xffffffff0000780c */ /* 0x000fda0003f04270 */
[----:B------:R-:W-:-:S04]  /*0130*/  @!P0 VIADD R9, R4, 0x91 ;  /* 0x0000009104098836 */ /* 0x000fc80000000000 */
[----:B------:R-:W-:-:S04]  /*0140*/  IMAD.SHL.U32 R9, R9, 0x800000, RZ ;  /* 0x0080000009097824 */ /* 0x000fc800078e00ff */
[----:B------:R-:W-:-:S05]  /*0150*/  @!P1 VIADD R9, R9, 0xf7800000 ;  /* 0xf780000009099836 */ /* 0x000fca0000000000 */
[----:B------:R-:W-:Y:S01]  /*0160*/  STG.E desc[UR4][R2.64], R9 ;  /* 0x0000000902007986 */ /* 0x000fe2000c101904 */
[----:B------:R-:W-:Y:S05]  /*0170*/  EXIT ;  /* 0x000000000000794d */ /* 0x000fea0003800000 */
.L_x_0:
[----:B------:R-:W-:-:S00]  /*0180*/  BRA `(.L_x_0) ;  /* 0xfffffffc00fc7947 */ /* 0x000fc0000383ffff */
[----:B------:R-:W-:-:S00]  /*0190*/  NOP ;  /* 0x0000000000007918 */ /* 0x000fc00000000000 */
        /* <DEDUP_REMOVED lines=14> */
.L_x_2:


//--------------------- .text._Z25cnat_compress_cuda_kernelPfPhi --------------------------
	.section	.text._Z25cnat_compress_cuda_kernelPfPhi,"ax",@progbits
	.align	128
        .global         _Z25cnat_compress_cuda_kernelPfPhi
        .type           _Z25cnat_compress_cuda_kernelPfPhi,@function
        .size           _Z25cnat_compress_cuda_kernelPfPhi,(.L_x_3 - _Z25cnat_compress_cuda_kernelPfPhi)
        .other          _Z25cnat_compress_cuda_kernelPfPhi,@"STO_CUDA_ENTRY STV_DEFAULT"
_Z25cnat_compress_cuda_kernelPfPhi:
.text._Z25cnat_compress_cuda_kernelPfPhi:
        /* <DEDUP_REMOVED lines=8> */
[----:B------:R-:W0:Y:S01]  /*0080*/  LDC.64 R2, c[0x0][0x380] ;  /* 0x0000e000ff027b82 */ /* 0x000e220000000a00 */
[----:B------:R-:W1:Y:S01]  /*0090*/  LDCU.64 UR4, c[0x0][0x358] ;  /* 0x00006b00ff0477ac */ /* 0x000e620008000a00 */
[----:B0-----:R-:W-:-:S05]  /*00a0*/  IMAD.WIDE R2, R7, 0x4, R2 ;  /* 0x0000000407027825 */ /* 0x001fca00078e0202 */
[----:B-1----:R-:W2:Y:S02]  /*00b0*/  LDG.E.CONSTANT R0, desc[UR4][R2.64] ;  /* 0x0000000402007981 */ /* 0x002ea4000c1e9900 */
[----:B--2---:R-:W-:-:S13]  /*00c0*/  FSETP.NEU.AND P0, PT, R0, RZ, PT ;  /* 0x000000ff0000720b */ /* 0x004fda0003f0d000 */
[----:B------:R-:W0:Y:S02]  /*00d0*/  @!P0 LDC.64 R4, c[0x0][0x388] ;  /* 0x0000e200ff048b82 */ /* 0x000e240000000a00 */
[----:B0-----:R-:W-:-:S04]  /*00e0*/  @!P0 IADD3 R4, P1, PT, R7, R4, RZ ;  /* 0x0000000407048210 */ /* 0x001fc80007f3e0ff */
[----:B------:R-:W-:-:S05]  /*00f0*/  @!P0 LEA.HI.X.SX32 R5, R7, R5, 0x1, P1 ;  /* 0x0000000507058211 */ /* 0x000fca00008f0eff */
[----:B------:R0:W-:Y:S01]  /*0100*/  @!P0 STG.E.U8 desc[UR4][R4.64], RZ ;  /* 0x000000ff04008986 */ /* 0x0001e2000c101104 */
[----:B------:R-:W-:Y:S05]  /*0110*/  @!P0 EXIT ;  /* 0x000000000000894d */ /* 0x000fea0003800000 */
[----:B------:R-:W1:Y:S02]  /*0120*/  LDCU.64 UR6, c[0x0][0x388] ;  /* 0x00007100ff0677ac */ /* 0x000e640008000a00 */
[----:B-1----:R-:W-:-:S04]  /*0130*/  IADD3 R2, P0, PT, R7, UR6, RZ ;  /* 0x0000000607027c10 */ /* 0x002fc8000ff1e0ff */
[----:B------:R-:W-:-:S05]  /*0140*/  LEA.HI.X.SX32 R3, R7, UR7, 0x1, P0 ;  /* 0x0000000707037c11 */ /* 0x000fca00080f0eff */
[----:B0-----:R-:W2:Y:S01]  /*0150*/  LDG.E.U8 R4, desc[UR4][R2.64] ;  /* 0x0000000402047981 */ /* 0x001ea2000c1e1100 */
[C---:B------:R-:W-:Y:S01]  /*0160*/  FMUL R5, R0.reuse, 16777216 ;  /* 0x4b80000000057820 */ /* 0x040fe20000400000 */
[C---:B------:R-:W-:Y:S02]  /*0170*/  FSETP.GEU.AND P0, PT, |R0|.reuse, 1.175494350822287508e-38, PT ;  /* 0x008000000000780b */ /* 0x040fe40003f0e200 */
[----:B------:R-:W-:Y:S02]  /*0180*/  FSETP.NEU.AND P1, PT, |R0|, RZ, PT ;  /* 0x000000ff0000720b */ /* 0x000fe40003f2d200 */
[----:B------:R-:W-:-:S04]  /*0190*/  FSEL R5, R5, R0, !P0 ;  /* 0x0000000005057208 */ /* 0x000fc80004000000 */
[----:B------:R-:W-:-:S04]  /*01a0*/  SHF.R.U32.HI R5, RZ, 0x17, R5 ;  /* 0x00000017ff057819 */ /* 0x000fc80000011605 */
[----:B------:R-:W-:-:S04]  /*01b0*/  LOP3.LUT R5, R5, 0xff, RZ, 0xc0, !PT ;  /* 0x000000ff05057812 */ /* 0x000fc800078ec0ff */
[C---:B------:R-:W-:Y:S01]  /*01c0*/  ISETP.NE.AND P2, PT, R5.reuse, 0xff, PT ;  /* 0x000000ff0500780c */ /* 0x040fe20003f45270 */
[C---:B------:R-:W-:Y:S02]  /*01d0*/  VIADD R6, R5.reuse, 0xffffff6a ;  /* 0xffffff6a05067836 */ /* 0x040fe40000000000 */
[----:B------:R-:W-:Y:S01]  /*01e0*/  @P0 VIADD R6, R5, 0xffffff82 ;  /* 0xffffff8205060836 */ /* 0x000fe20000000000 */
[----:B------:R-:W-:-:S04]  /*01f0*/  LOP3.LUT R5, R0, 0x7f8000, RZ, 0xc0, !PT ;  /* 0x007f800000057812 */ /* 0x000fc800078ec0ff */
[----:B------:R-:W-:Y:S02]  /*0200*/  SEL R6, R6, RZ, P2 ;  /* 0x000000ff06067207 */ /* 0x000fe40001000000 */
[----:B------:R-:W-:Y:S02]  /*0210*/  FSETP.GEU.AND P2, PT, R0, RZ, PT ;  /* 0x000000ff0000720b */ /* 0x000fe40003f4e000 */
[----:B------:R-:W-:Y:S01]  /*0220*/  SEL R6, R6, RZ, P1 ;  /* 0x000000ff06067207 */ /* 0x000fe20000800000 */
[----:B--2---:R-:W-:-:S05]  /*0230*/  IMAD.SHL.U32 R4, R4, 0x8000, RZ ;  /* 0x0000800004047824 */ /* 0x004fca00078e00ff */
[----:B------:R-:W-:-:S04]  /*0240*/  ISETP.GE.U32.AND P0, PT, R4, R5, PT ;  /* 0x000000050400720c */ /* 0x000fc80003f06070 */
[----:B------:R-:W-:-:S05]  /*0250*/  SEL R5, RZ, 0xffffffff, !P0 ;  /* 0xffffffffff057807 */ /* 0x000fca0004000000 */
[----:B------:R-:W-:-:S04]  /*0260*/  IMAD.IADD R5, R6, 0x1, R5 ;  /* 0x0000000106057824 */ /* 0x000fc800078e0205 */
[C---:B------:R-:W-:Y:S01]  /*0270*/  VIADD R0, R5.reuse, 0x6e ;  /* 0x0000006e05007836 */ /* 0x040fe20000000000 */
[C---:B------:R-:W-:Y:S02]  /*0280*/  ISETP.GE.AND P1, PT, R5.reuse, 0x11, PT ;  /* 0x000000110500780c */ /* 0x040fe40003f26270 */
[----:B------:R-:W-:Y:S02]  /*0290*/  ISETP.GE.AND P0, PT, R5, -0x6d, PT ;  /* 0xffffff930500780c */ /* 0x000fe40003f06270 */
[----:B------:R-:W-:-:S04]  /*02a0*/  SEL R0, R0, 0x7f, !P1 ;  /* 0x0000007f00007807 */ /* 0x000fc80004800000 */
[----:B------:R-:W-:-:S04]  /*02b0*/  SEL R5, R0, RZ, P0 ;  /* 0x000000ff00057207 */ /* 0x000fc80000000000 */
[----:B------:R-:W-:-:S05]  /*02c0*/  @!P2 LOP3.LUT R5, R5, 0x80, RZ, 0x3c, !PT ;  /* 0x000000800505a812 */ /* 0x000fca00078e3cff */
[----:B------:R-:W-:Y:S01]  /*02d0*/  STG.E.U8 desc[UR4][R2.64], R5 ;  /* 0x0000000502007986 */ /* 0x000fe2000c101104 */
[----:B------:R-:W-:Y:S05]  /*02e0*/  EXIT ;  /* 0x000000000000794d */ /* 0x000fea0003800000 */
.L_x_1:
        /* <DEDUP_REMOVED lines=9> */
.L_x_3:


//--------------------- .nv.shared.reserved.0     --------------------------
	.section	.nv.shared.reserved.0,"aw",@nobits
	.weak		__nv_reservedSMEM_offset_0_alias
	.size		__nv_reservedSMEM_offset_0_alias, 0, 64
	.other		__nv_reservedSMEM_offset_0_alias,@"STO_CUDA_RESERVED_SHARED STV_DEFAULT"
__nv_reservedSMEM_offset_0_alias:
	.zero		0
	.zero		64


//--------------------- .nv.constant0._Z27cnat_decompress_cuda_kernelPhPfi --------------------------
	.section	.nv.constant0._Z27cnat_decompress_cuda_kernelPhPfi,"a",@progbits
	.sectionflags	@""
	.align	4
.nv.constant0._Z27cnat_decompress_cuda_kernelPhPfi:
	.zero		916


//--------------------- .nv.constant0._Z25cnat_compress_cuda_kernelPfPhi --------------------------
	.section	.nv.constant0._Z25cnat_compress_cuda_kernelPfPhi,"a",@progbits
	.sectionflags	@""
	.align	4
.nv.constant0._Z25cnat_compress_cuda_kernelPfPhi:
	.zero		916


//--------------------- SYMBOLS --------------------------

	.type		.nv.reservedSmem.offset0,@object
	.size		.nv.reservedSmem.offset0,0x4
